//
// Generated by NVIDIA NVVM Compiler
//
// Compiler Build ID: CL-36424714
// Cuda compilation tools, release 13.0, V13.0.88
// Based on NVVM 20.0.0
//

.version 9.0
.target sm_100
.address_size 64

	// .globl	_ZN3cub18CUB_300001_SM_10006detail11EmptyKernelIvEEvv
.global .align 1 .b8 _ZN40_INTERNAL_0141fe01_4_k_cu_dda960cb_783354cuda3std3__45__cpo5beginE[1];
.global .align 1 .b8 _ZN40_INTERNAL_0141fe01_4_k_cu_dda960cb_783354cuda3std3__45__cpo3endE[1];
.global .align 1 .b8 _ZN40_INTERNAL_0141fe01_4_k_cu_dda960cb_783354cuda3std3__45__cpo6cbeginE[1];
.global .align 1 .b8 _ZN40_INTERNAL_0141fe01_4_k_cu_dda960cb_783354cuda3std3__45__cpo4cendE[1];
.global .align 1 .b8 _ZN40_INTERNAL_0141fe01_4_k_cu_dda960cb_783354cuda3std3__45__cpo6rbeginE[1];
.global .align 1 .b8 _ZN40_INTERNAL_0141fe01_4_k_cu_dda960cb_783354cuda3std3__45__cpo4rendE[1];
.global .align 1 .b8 _ZN40_INTERNAL_0141fe01_4_k_cu_dda960cb_783354cuda3std3__45__cpo7crbeginE[1];
.global .align 1 .b8 _ZN40_INTERNAL_0141fe01_4_k_cu_dda960cb_783354cuda3std3__45__cpo5crendE[1];
.global .align 1 .b8 _ZN40_INTERNAL_0141fe01_4_k_cu_dda960cb_783354cuda3std3__442_GLOBAL__N__0141fe01_4_k_cu_dda960cb_783356ignoreE[1];
.global .align 1 .b8 _ZN40_INTERNAL_0141fe01_4_k_cu_dda960cb_783354cuda3std3__419piecewise_constructE[1];
.global .align 1 .b8 _ZN40_INTERNAL_0141fe01_4_k_cu_dda960cb_783354cuda3std3__48in_placeE[1];
.global .align 1 .b8 _ZN40_INTERNAL_0141fe01_4_k_cu_dda960cb_783354cuda3std3__420unreachable_sentinelE[1];
.global .align 1 .b8 _ZN40_INTERNAL_0141fe01_4_k_cu_dda960cb_783354cuda3std3__47nulloptE[1];
.global .align 1 .b8 _ZN40_INTERNAL_0141fe01_4_k_cu_dda960cb_783354cuda3std3__48unexpectE[1];
.global .align 1 .b8 _ZN40_INTERNAL_0141fe01_4_k_cu_dda960cb_783354cuda3std6ranges3__45__cpo4swapE[1];
.global .align 1 .b8 _ZN40_INTERNAL_0141fe01_4_k_cu_dda960cb_783354cuda3std6ranges3__45__cpo9iter_moveE[1];
.global .align 1 .b8 _ZN40_INTERNAL_0141fe01_4_k_cu_dda960cb_783354cuda3std6ranges3__45__cpo5beginE[1];
.global .align 1 .b8 _ZN40_INTERNAL_0141fe01_4_k_cu_dda960cb_783354cuda3std6ranges3__45__cpo3endE[1];
.global .align 1 .b8 _ZN40_INTERNAL_0141fe01_4_k_cu_dda960cb_783354cuda3std6ranges3__45__cpo6cbeginE[1];
.global .align 1 .b8 _ZN40_INTERNAL_0141fe01_4_k_cu_dda960cb_783354cuda3std6ranges3__45__cpo4cendE[1];
.global .align 1 .b8 _ZN40_INTERNAL_0141fe01_4_k_cu_dda960cb_783354cuda3std6ranges3__45__cpo7advanceE[1];
.global .align 1 .b8 _ZN40_INTERNAL_0141fe01_4_k_cu_dda960cb_783354cuda3std6ranges3__45__cpo9iter_swapE[1];
.global .align 1 .b8 _ZN40_INTERNAL_0141fe01_4_k_cu_dda960cb_783354cuda3std6ranges3__45__cpo4nextE[1];
.global .align 1 .b8 _ZN40_INTERNAL_0141fe01_4_k_cu_dda960cb_783354cuda3std6ranges3__45__cpo4prevE[1];
.global .align 1 .b8 _ZN40_INTERNAL_0141fe01_4_k_cu_dda960cb_783354cuda3std6ranges3__45__cpo4dataE[1];
.global .align 1 .b8 _ZN40_INTERNAL_0141fe01_4_k_cu_dda960cb_783354cuda3std6ranges3__45__cpo5cdataE[1];
.global .align 1 .b8 _ZN40_INTERNAL_0141fe01_4_k_cu_dda960cb_783354cuda3std6ranges3__45__cpo4sizeE[1];
.global .align 1 .b8 _ZN40_INTERNAL_0141fe01_4_k_cu_dda960cb_783354cuda3std6ranges3__45__cpo5ssizeE[1];
.global .align 1 .b8 _ZN40_INTERNAL_0141fe01_4_k_cu_dda960cb_783354cuda3std6ranges3__45__cpo8distanceE[1];
.global .align 1 .b8 _ZN40_INTERNAL_0141fe01_4_k_cu_dda960cb_783356thrust24THRUST_300001_SM_1000_NS8cuda_cub3parE[1];
.global .align 1 .b8 _ZN40_INTERNAL_0141fe01_4_k_cu_dda960cb_783356thrust24THRUST_300001_SM_1000_NS8cuda_cub10par_nosyncE[1];
.global .align 1 .b8 _ZN40_INTERNAL_0141fe01_4_k_cu_dda960cb_783356thrust24THRUST_300001_SM_1000_NS6system6detail10sequential3seqE[1];
.global .align 1 .b8 _ZN40_INTERNAL_0141fe01_4_k_cu_dda960cb_783356thrust24THRUST_300001_SM_1000_NS12placeholders2_1E[1];
.global .align 1 .b8 _ZN40_INTERNAL_0141fe01_4_k_cu_dda960cb_783356thrust24THRUST_300001_SM_1000_NS12placeholders2_2E[1];
.global .align 1 .b8 _ZN40_INTERNAL_0141fe01_4_k_cu_dda960cb_783356thrust24THRUST_300001_SM_1000_NS12placeholders2_3E[1];
.global .align 1 .b8 _ZN40_INTERNAL_0141fe01_4_k_cu_dda960cb_783356thrust24THRUST_300001_SM_1000_NS12placeholders2_4E[1];
.global .align 1 .b8 _ZN40_INTERNAL_0141fe01_4_k_cu_dda960cb_783356thrust24THRUST_300001_SM_1000_NS12placeholders2_5E[1];
.global .align 1 .b8 _ZN40_INTERNAL_0141fe01_4_k_cu_dda960cb_783356thrust24THRUST_300001_SM_1000_NS12placeholders2_6E[1];
.global .align 1 .b8 _ZN40_INTERNAL_0141fe01_4_k_cu_dda960cb_783356thrust24THRUST_300001_SM_1000_NS12placeholders2_7E[1];
.global .align 1 .b8 _ZN40_INTERNAL_0141fe01_4_k_cu_dda960cb_783356thrust24THRUST_300001_SM_1000_NS12placeholders2_8E[1];
.global .align 1 .b8 _ZN40_INTERNAL_0141fe01_4_k_cu_dda960cb_783356thrust24THRUST_300001_SM_1000_NS12placeholders2_9E[1];
.global .align 1 .b8 _ZN40_INTERNAL_0141fe01_4_k_cu_dda960cb_783356thrust24THRUST_300001_SM_1000_NS12placeholders3_10E[1];
.global .align 1 .b8 _ZN40_INTERNAL_0141fe01_4_k_cu_dda960cb_783356thrust24THRUST_300001_SM_1000_NS3seqE[1];

.visible .entry _ZN3cub18CUB_300001_SM_10006detail11EmptyKernelIvEEvv()
{


	ret;

}


// ===== COMPILED SASS (sm_100) =====

	.target	sm_100

	.elftype	@"ET_EXEC"


//--------------------- .note.nv.tkinfo           --------------------------
	.section	.note.nv.tkinfo,"",@"SHT_NOTE"
	.sectionflags	@"SHF_NOTE_NV_TKINFO"
	.tkinfo
        /*0018*/ 	.word	0x00000002
        /*0030*/ 	.string	""
        /*0030*/ 	.string	"ptxas"
        /*0030*/ 	.string	"Cuda compilation tools, release 13.0, V13.0.88"
        /*0030*/ 	.string	"Build cuda_13.0.r13.0/compiler.36424714_0"
        /*0030*/ 	.string	"-arch sm_100 -m 64 "



//--------------------- .note.nv.cuinfo           --------------------------
	.section	.note.nv.cuinfo,"",@"SHT_NOTE"
	.sectionflags	@"SHF_NOTE_NV_CUINFO"
        /*0018*/ 	.short	0x0002
        /*001a*/ 	.short	0x0064
        /*001c*/ 	.short	0x0082
	.zero		2


//--------------------- .nv.info                  --------------------------
	.section	.nv.info,"",@"SHT_CUDA_INFO"
	.align	4


	//----- nvinfo : EIATTR_REGCOUNT
	.align		4
        /*0000*/ 	.byte	0x04, 0x2f
        /*0002*/ 	.short	(.L_44 - .L_43)
	.align		4
.L_43:
        /*0004*/ 	.word	index@(_ZN3cub18CUB_300001_SM_10006detail11EmptyKernelIvEEvv)
        /*0008*/ 	.word	0x00000004


	//----- nvinfo : EIATTR_FRAME_SIZE
	.align		4
.L_44:
        /*000c*/ 	.byte	0x04, 0x11
        /*000e*/ 	.short	(.L_46 - .L_45)
	.align		4
.L_45:
        /*0010*/ 	.word	index@(_ZN3cub18CUB_300001_SM_10006detail11EmptyKernelIvEEvv)
        /*0014*/ 	.word	0x00000000


	//----- nvinfo : EIATTR_MIN_STACK_SIZE
	.align		4
.L_46:
        /*0018*/ 	.byte	0x04, 0x12
        /*001a*/ 	.short	(.L_48 - .L_47)
	.align		4
.L_47:
        /*001c*/ 	.word	index@(_ZN3cub18CUB_300001_SM_10006detail11EmptyKernelIvEEvv)
        /*0020*/ 	.word	0x00000000
.L_48:


//--------------------- .nv.compat                --------------------------
	.section	.nv.compat,"",@"SHT_CUDA_COMPAT_INFO"
	.align	4
        /*0000*/ 	.byte	0x02, 0x09, 0x00, 0x00, 0x02, 0x02, 0x01, 0x00, 0x02, 0x05, 0x05, 0x00, 0x03, 0x07, 0x01, 0x01
        /*0010*/ 	.byte	0x02, 0x03, 0x00, 0x00, 0x02, 0x06, 0x01, 0x00, 0x04, 0x0b, 0x08, 0x00, 0x09, 0x00, 0x00, 0x00
        /*0020*/ 	.byte	0x00, 0x00, 0x00, 0x00


//--------------------- .nv.info._ZN3cub18CUB_300001_SM_10006detail11EmptyKernelIvEEvv --------------------------
	.section	.nv.info._ZN3cub18CUB_300001_SM_10006detail11EmptyKernelIvEEvv,"",@"SHT_CUDA_INFO"
	.sectionflags	@""
	.align	4


	//----- nvinfo : EIATTR_CUDA_API_VERSION
	.align		4
        /*0000*/ 	.byte	0x04, 0x37
        /*0002*/ 	.short	(.L_50 - .L_49)
.L_49:
        /*0004*/ 	.word	0x00000082


	//----- nvinfo : EIATTR_SPARSE_MMA_MASK
	.align		4
.L_50:
        /*0008*/ 	.byte	0x03, 0x50
        /*000a*/ 	.short	0x0000


	//----- nvinfo : EIATTR_MAXREG_COUNT
	.align		4
        /*000c*/ 	.byte	0x03, 0x1b
        /*000e*/ 	.short	0x00ff


	//----- nvinfo : EIATTR_MERCURY_ISA_VERSION
	.align		4
        /*0010*/ 	.byte	0x03, 0x5f
        /*0012*/ 	.short	0x0101


	//----- nvinfo : EIATTR_VRC_CTA_INIT_COUNT
	.align		4
        /*0014*/ 	.byte	0x02, 0x4a
	.zero		1
	.zero		1


	//----- nvinfo : EIATTR_EXIT_INSTR_OFFSETS
	.align		4
        /*0018*/ 	.byte	0x04, 0x1c
        /*001a*/ 	.short	(.L_52 - .L_51)


	//   ....[0]....
.L_51:
        /*001c*/ 	.word	0x00000010


	//----- nvinfo : EIATTR_SW_WAR
	.align		4
.L_52:
        /*0020*/ 	.byte	0x04, 0x36
        /*0022*/ 	.short	(.L_54 - .L_53)
.L_53:
        /*0024*/ 	.word	0x00000008
.L_54:


//--------------------- .nv.callgraph             --------------------------
	.section	.nv.callgraph,"",@"SHT_CUDA_CALLGRAPH"
	.align	4
	.sectionentsize	8
	.align		4
        /*0000*/ 	.word	0x00000000
	.align		4
        /*0004*/ 	.word	0xffffffff
	.align		4
        /*0008*/ 	.word	0x00000000
	.align		4
        /*000c*/ 	.word	0xfffffffe
	.align		4
        /*0010*/ 	.word	0x00000000
	.align		4
        /*0014*/ 	.word	0xfffffffd
	.align		4
        /*0018*/ 	.word	0x00000000
	.align		4
        /*001c*/ 	.word	0xfffffffc


//--------------------- .nv.constant4             --------------------------
	.section	.nv.constant4,"a",@progbits
	.align	8
	.align		8
.nv.constant4:
        /*0000*/ 	.dword	_ZN40_INTERNAL_0141fe01_4_k_cu_dda960cb_787794cuda3std3__45__cpo5beginE
	.align		8
        /*0008*/ 	.dword	_ZN40_INTERNAL_0141fe01_4_k_cu_dda960cb_787794cuda3std3__45__cpo3endE
	.align		8
        /*0010*/ 	.dword	_ZN40_INTERNAL_0141fe01_4_k_cu_dda960cb_787794cuda3std3__45__cpo6cbeginE
	.align		8
        /*0018*/ 	.dword	_ZN40_INTERNAL_0141fe01_4_k_cu_dda960cb_787794cuda3std3__45__cpo4cendE
	.align		8
        /*0020*/ 	.dword	_ZN40_INTERNAL_0141fe01_4_k_cu_dda960cb_787794cuda3std3__45__cpo6rbeginE
	.align		8
        /*0028*/ 	.dword	_ZN40_INTERNAL_0141fe01_4_k_cu_dda960cb_787794cuda3std3__45__cpo4rendE
	.align		8
        /*0030*/ 	.dword	_ZN40_INTERNAL_0141fe01_4_k_cu_dda960cb_787794cuda3std3__45__cpo7crbeginE
	.align		8
        /*0038*/ 	.dword	_ZN40_INTERNAL_0141fe01_4_k_cu_dda960cb_787794cuda3std3__45__cpo5crendE
	.align		8
        /*0040*/ 	.dword	_ZN40_INTERNAL_0141fe01_4_k_cu_dda960cb_787794cuda3std3__442_GLOBAL__N__0141fe01_4_k_cu_dda960cb_787796ignoreE
	.align		8
        /*0048*/ 	.dword	_ZN40_INTERNAL_0141fe01_4_k_cu_dda960cb_787794cuda3std3__419piecewise_constructE
	.align		8
        /*0050*/ 	.dword	_ZN40_INTERNAL_0141fe01_4_k_cu_dda960cb_787794cuda3std3__48in_placeE
	.align		8
        /*0058*/ 	.dword	_ZN40_INTERNAL_0141fe01_4_k_cu_dda960cb_787794cuda3std3__420unreachable_sentinelE
	.align		8
        /*0060*/ 	.dword	_ZN40_INTERNAL_0141fe01_4_k_cu_dda960cb_787794cuda3std3__47nulloptE
	.align		8
        /*0068*/ 	.dword	_ZN40_INTERNAL_0141fe01_4_k_cu_dda960cb_787794cuda3std3__48unexpectE
	.align		8
        /*0070*/ 	.dword	_ZN40_INTERNAL_0141fe01_4_k_cu_dda960cb_787794cuda3std6ranges3__45__cpo4swapE
	.align		8
        /*0078*/ 	.dword	_ZN40_INTERNAL_0141fe01_4_k_cu_dda960cb_787794cuda3std6ranges3__45__cpo9iter_moveE
	.align		8
        /*0080*/ 	.dword	_ZN40_INTERNAL_0141fe01_4_k_cu_dda960cb_787794cuda3std6ranges3__45__cpo5beginE
	.align		8
        /*0088*/ 	.dword	_ZN40_INTERNAL_0141fe01_4_k_cu_dda960cb_787794cuda3std6ranges3__45__cpo3endE
	.align		8
        /*0090*/ 	.dword	_ZN40_INTERNAL_0141fe01_4_k_cu_dda960cb_787794cuda3std6ranges3__45__cpo6cbeginE
	.align		8
        /*0098*/ 	.dword	_ZN40_INTERNAL_0141fe01_4_k_cu_dda960cb_787794cuda3std6ranges3__45__cpo4cendE
	.align		8
        /*00a0*/ 	.dword	_ZN40_INTERNAL_0141fe01_4_k_cu_dda960cb_787794cuda3std6ranges3__45__cpo7advanceE
	.align		8
        /*00a8*/ 	.dword	_ZN40_INTERNAL_0141fe01_4_k_cu_dda960cb_787794cuda3std6ranges3__45__cpo9iter_swapE
	.align		8
        /*00b0*/ 	.dword	_ZN40_INTERNAL_0141fe01_4_k_cu_dda960cb_787794cuda3std6ranges3__45__cpo4nextE
	.align		8
        /*00b8*/ 	.dword	_ZN40_INTERNAL_0141fe01_4_k_cu_dda960cb_787794cuda3std6ranges3__45__cpo4prevE
	.align		8
        /*00c0*/ 	.dword	_ZN40_INTERNAL_0141fe01_4_k_cu_dda960cb_787794cuda3std6ranges3__45__cpo4dataE
	.align		8
        /*00c8*/ 	.dword	_ZN40_INTERNAL_0141fe01_4_k_cu_dda960cb_787794cuda3std6ranges3__45__cpo5cdataE
	.align		8
        /*00d0*/ 	.dword	_ZN40_INTERNAL_0141fe01_4_k_cu_dda960cb_787794cuda3std6ranges3__45__cpo4sizeE
	.align		8
        /*00d8*/ 	.dword	_ZN40_INTERNAL_0141fe01_4_k_cu_dda960cb_787794cuda3std6ranges3__45__cpo5ssizeE
	.align		8
        /*00e0*/ 	.dword	_ZN40_INTERNAL_0141fe01_4_k_cu_dda960cb_787794cuda3std6ranges3__45__cpo8distanceE
	.align		8
        /*00e8*/ 	.dword	_ZN40_INTERNAL_0141fe01_4_k_cu_dda960cb_787796thrust24THRUST_300001_SM_1000_NS8cuda_cub3parE
	.align		8
        /*00f0*/ 	.dword	_ZN40_INTERNAL_0141fe01_4_k_cu_dda960cb_787796thrust24THRUST_300001_SM_1000_NS8cuda_cub10par_nosyncE
	.align		8
        /*00f8*/ 	.dword	_ZN40_INTERNAL_0141fe01_4_k_cu_dda960cb_787796thrust24THRUST_300001_SM_1000_NS6system6detail10sequential3seqE
	.align		8
        /*0100*/ 	.dword	_ZN40_INTERNAL_0141fe01_4_k_cu_dda960cb_787796thrust24THRUST_300001_SM_1000_NS12placeholders2_1E
	.align		8
        /*0108*/ 	.dword	_ZN40_INTERNAL_0141fe01_4_k_cu_dda960cb_787796thrust24THRUST_300001_SM_1000_NS12placeholders2_2E
	.align		8
        /*0110*/ 	.dword	_ZN40_INTERNAL_0141fe01_4_k_cu_dda960cb_787796thrust24THRUST_300001_SM_1000_NS12placeholders2_3E
	.align		8
        /*0118*/ 	.dword	_ZN40_INTERNAL_0141fe01_4_k_cu_dda960cb_787796thrust24THRUST_300001_SM_1000_NS12placeholders2_4E
	.align		8
        /*0120*/ 	.dword	_ZN40_INTERNAL_0141fe01_4_k_cu_dda960cb_787796thrust24THRUST_300001_SM_1000_NS12placeholders2_5E
	.align		8
        /*0128*/ 	.dword	_ZN40_INTERNAL_0141fe01_4_k_cu_dda960cb_787796thrust24THRUST_300001_SM_1000_NS12placeholders2_6E
	.align		8
        /*0130*/ 	.dword	_ZN40_INTERNAL_0141fe01_4_k_cu_dda960cb_787796thrust24THRUST_300001_SM_1000_NS12placeholders2_7E
	.align		8
        /*0138*/ 	.dword	_ZN40_INTERNAL_0141fe01_4_k_cu_dda960cb_787796thrust24THRUST_300001_SM_1000_NS12placeholders2_8E
	.align		8
        /*0140*/ 	.dword	_ZN40_INTERNAL_0141fe01_4_k_cu_dda960cb_787796thrust24THRUST_300001_SM_1000_NS12placeholders2_9E
	.align		8
        /*0148*/ 	.dword	_ZN40_INTERNAL_0141fe01_4_k_cu_dda960cb_787796thrust24THRUST_300001_SM_1000_NS12placeholders3_10E
	.align		8
        /*0150*/ 	.dword	_ZN40_INTERNAL_0141fe01_4_k_cu_dda960cb_787796thrust24THRUST_300001_SM_1000_NS3seqE


//--------------------- .text._ZN3cub18CUB_300001_SM_10006detail11EmptyKernelIvEEvv --------------------------
	.section	.text._ZN3cub18CUB_300001_SM_10006detail11EmptyKernelIvEEvv,"ax",@progbits
	.align	128
        .global         _ZN3cub18CUB_300001_SM_10006detail11EmptyKernelIvEEvv
        .type           _ZN3cub18CUB_300001_SM_10006detail11EmptyKernelIvEEvv,@function
        .size           _ZN3cub18CUB_300001_SM_10006detail11EmptyKernelIvEEvv,(.L_x_1 - _ZN3cub18CUB_300001_SM_10006detail11EmptyKernelIvEEvv)
        .other          _ZN3cub18CUB_300001_SM_10006detail11EmptyKernelIvEEvv,@"STO_CUDA_ENTRY STV_DEFAULT"
_ZN3cub18CUB_300001_SM_10006detail11EmptyKernelIvEEvv:
.text._ZN3cub18CUB_300001_SM_10006detail11EmptyKernelIvEEvv:
[----:B------:R-:W-:Y:S01]  /*0000*/  LDC R1, c[0x0][0x37c] ;  /* 0x0000df00ff017b82 */ /* 0x000fe20000000800 */
[----:B------:R-:W-:Y:S05]  /*0010*/  EXIT ;  /* 0x000000000000794d */ /* 0x000fea0003800000 */
.L_x_0:
[----:B------:R-:W-:-:S00]  /*0020*/  BRA `(.L_x_0) ;  /* 0xfffffffc00fc7947 */ /* 0x000fc0000383ffff */
[----:B------:R-:W-:-:S00]  /*0030*/  NOP ;  /* 0x0000000000007918 */ /* 0x000fc00000000000 */
        /* <DEDUP_REMOVED lines=12> */
.L_x_1:


//--------------------- .nv.shared.reserved.0     --------------------------
	.section	.nv.shared.reserved.0,"aw",@nobits
	.weak		__nv_reservedSMEM_offset_0_alias
	.size		__nv_reservedSMEM_offset_0_alias, 0, 64
	.other		__nv_reservedSMEM_offset_0_alias,@"STO_CUDA_RESERVED_SHARED STV_DEFAULT"
__nv_reservedSMEM_offset_0_alias:
	.zero		0
	.zero		64


//--------------------- .nv.global                --------------------------
	.section	.nv.global,"aw",@nobits
.nv.global:
	.type		_ZN40_INTERNAL_0141fe01_4_k_cu_dda960cb_787796thrust24THRUST_300001_SM_1000_NS3seqE,@object
	.size		_ZN40_INTERNAL_0141fe01_4_k_cu_dda960cb_787796thrust24THRUST_300001_SM_1000_NS3seqE,(_ZN40_INTERNAL_0141fe01_4_k_cu_dda960cb_787794cuda3std3__48in_placeE - _ZN40_INTERNAL_0141fe01_4_k_cu_dda960cb_787796thrust24THRUST_300001_SM_1000_NS3seqE)
_ZN40_INTERNAL_0141fe01_4_k_cu_dda960cb_787796thrust24THRUST_300001_SM_1000_NS3seqE:
	.zero		1
	.type		_ZN40_INTERNAL_0141fe01_4_k_cu_dda960cb_787794cuda3std3__48in_placeE,@object
	.size		_ZN40_INTERNAL_0141fe01_4_k_cu_dda960cb_787794cuda3std3__48in_placeE,(_ZN40_INTERNAL_0141fe01_4_k_cu_dda960cb_787794cuda3std6ranges3__45__cpo4sizeE - _ZN40_INTERNAL_0141fe01_4_k_cu_dda960cb_787794cuda3std3__48in_placeE)
_ZN40_INTERNAL_0141fe01_4_k_cu_dda960cb_787794cuda3std3__48in_placeE:
	.zero		1
	.type		_ZN40_INTERNAL_0141fe01_4_k_cu_dda960cb_787794cuda3std6ranges3__45__cpo4sizeE,@object
	.size		_ZN40_INTERNAL_0141fe01_4_k_cu_dda960cb_787794cuda3std6ranges3__45__cpo4sizeE,(_ZN40_INTERNAL_0141fe01_4_k_cu_dda960cb_787796thrust24THRUST_300001_SM_1000_NS12placeholders2_3E - _ZN40_INTERNAL_0141fe01_4_k_cu_dda960cb_787794cuda3std6ranges3__45__cpo4sizeE)
_ZN40_INTERNAL_0141fe01_4_k_cu_dda960cb_787794cuda3std6ranges3__45__cpo4sizeE:
	.zero		1
	.type		_ZN40_INTERNAL_0141fe01_4_k_cu_dda960cb_787796thrust24THRUST_300001_SM_1000_NS12placeholders2_3E,@object
	.size		_ZN40_INTERNAL_0141fe01_4_k_cu_dda960cb_787796thrust24THRUST_300001_SM_1000_NS12placeholders2_3E,(_ZN40_INTERNAL_0141fe01_4_k_cu_dda960cb_787794cuda3std3__45__cpo6cbeginE - _ZN40_INTERNAL_0141fe01_4_k_cu_dda960cb_787796thrust24THRUST_300001_SM_1000_NS12placeholders2_3E)
_ZN40_INTERNAL_0141fe01_4_k_cu_dda960cb_787796thrust24THRUST_300001_SM_1000_NS12placeholders2_3E:
	.zero		1
	.type		_ZN40_INTERNAL_0141fe01_4_k_cu_dda960cb_787794cuda3std3__45__cpo6cbeginE,@object
	.size		_ZN40_INTERNAL_0141fe01_4_k_cu_dda960cb_787794cuda3std3__45__cpo6cbeginE,(_ZN40_INTERNAL_0141fe01_4_k_cu_dda960cb_787794cuda3std6ranges3__45__cpo6cbeginE - _ZN40_INTERNAL_0141fe01_4_k_cu_dda960cb_787794cuda3std3__45__cpo6cbeginE)
_ZN40_INTERNAL_0141fe01_4_k_cu_dda960cb_787794cuda3std3__45__cpo6cbeginE:
	.zero		1
	.type		_ZN40_INTERNAL_0141fe01_4_k_cu_dda960cb_787794cuda3std6ranges3__45__cpo6cbeginE,@object
	.size		_ZN40_INTERNAL_0141fe01_4_k_cu_dda960cb_787794cuda3std6ranges3__45__cpo6cbeginE,(_ZN40_INTERNAL_0141fe01_4_k_cu_dda960cb_787796thrust24THRUST_300001_SM_1000_NS12placeholders2_7E - _ZN40_INTERNAL_0141fe01_4_k_cu_dda960cb_787794cuda3std6ranges3__45__cpo6cbeginE)
_ZN40_INTERNAL_0141fe01_4_k_cu_dda960cb_787794cuda3std6ranges3__45__cpo6cbeginE:
	.zero		1
	.type		_ZN40_INTERNAL_0141fe01_4_k_cu_dda960cb_787796thrust24THRUST_300001_SM_1000_NS12placeholders2_7E,@object
	.size		_ZN40_INTERNAL_0141fe01_4_k_cu_dda960cb_787796thrust24THRUST_300001_SM_1000_NS12placeholders2_7E,(_ZN40_INTERNAL_0141fe01_4_k_cu_dda960cb_787794cuda3std3__45__cpo7crbeginE - _ZN40_INTERNAL_0141fe01_4_k_cu_dda960cb_787796thrust24THRUST_300001_SM_1000_NS12placeholders2_7E)
_ZN40_INTERNAL_0141fe01_4_k_cu_dda960cb_787796thrust24THRUST_300001_SM_1000_NS12placeholders2_7E:
	.zero		1
	.type		_ZN40_INTERNAL_0141fe01_4_k_cu_dda960cb_787794cuda3std3__45__cpo7crbeginE,@object
	.size		_ZN40_INTERNAL_0141fe01_4_k_cu_dda960cb_787794cuda3std3__45__cpo7crbeginE,(_ZN40_INTERNAL_0141fe01_4_k_cu_dda960cb_787794cuda3std6ranges3__45__cpo4nextE - _ZN40_INTERNAL_0141fe01_4_k_cu_dda960cb_787794cuda3std3__45__cpo7crbeginE)
_ZN40_INTERNAL_0141fe01_4_k_cu_dda960cb_787794cuda3std3__45__cpo7crbeginE:
	.zero		1
	.type		_ZN40_INTERNAL_0141fe01_4_k_cu_dda960cb_787794cuda3std6ranges3__45__cpo4nextE,@object
	.size		_ZN40_INTERNAL_0141fe01_4_k_cu_dda960cb_787794cuda3std6ranges3__45__cpo4nextE,(_ZN40_INTERNAL_0141fe01_4_k_cu_dda960cb_787794cuda3std6ranges3__45__cpo4swapE - _ZN40_INTERNAL_0141fe01_4_k_cu_dda960cb_787794cuda3std6ranges3__45__cpo4nextE)
_ZN40_INTERNAL_0141fe01_4_k_cu_dda960cb_787794cuda3std6ranges3__45__cpo4nextE:
	.zero		1
	.type		_ZN40_INTERNAL_0141fe01_4_k_cu_dda960cb_787794cuda3std6ranges3__45__cpo4swapE,@object
	.size		_ZN40_INTERNAL_0141fe01_4_k_cu_dda960cb_787794cuda3std6ranges3__45__cpo4swapE,(_ZN40_INTERNAL_0141fe01_4_k_cu_dda960cb_787796thrust24THRUST_300001_SM_1000_NS8cuda_cub10par_nosyncE - _ZN40_INTERNAL_0141fe01_4_k_cu_dda960cb_787794cuda3std6ranges3__45__cpo4swapE)
_ZN40_INTERNAL_0141fe01_4_k_cu_dda960cb_787794cuda3std6ranges3__45__cpo4swapE:
	.zero		1
	.type		_ZN40_INTERNAL_0141fe01_4_k_cu_dda960cb_787796thrust24THRUST_300001_SM_1000_NS8cuda_cub10par_nosyncE,@object
	.size		_ZN40_INTERNAL_0141fe01_4_k_cu_dda960cb_787796thrust24THRUST_300001_SM_1000_NS8cuda_cub10par_nosyncE,(_ZN40_INTERNAL_0141fe01_4_k_cu_dda960cb_787796thrust24THRUST_300001_SM_1000_NS12placeholders2_9E - _ZN40_INTERNAL_0141fe01_4_k_cu_dda960cb_787796thrust24THRUST_300001_SM_1000_NS8cuda_cub10par_nosyncE)
_ZN40_INTERNAL_0141fe01_4_k_cu_dda960cb_787796thrust24THRUST_300001_SM_1000_NS8cuda_cub10par_nosyncE:
	.zero		1
	.type		_ZN40_INTERNAL_0141fe01_4_k_cu_dda960cb_787796thrust24THRUST_300001_SM_1000_NS12placeholders2_9E,@object
	.size		_ZN40_INTERNAL_0141fe01_4_k_cu_dda960cb_787796thrust24THRUST_300001_SM_1000_NS12placeholders2_9E,(_ZN40_INTERNAL_0141fe01_4_k_cu_dda960cb_787794cuda3std3__442_GLOBAL__N__0141fe01_4_k_cu_dda960cb_787796ignoreE - _ZN40_INTERNAL_0141fe01_4_k_cu_dda960cb_787796thrust24THRUST_300001_SM_1000_NS12placeholders2_9E)
_ZN40_INTERNAL_0141fe01_4_k_cu_dda960cb_787796thrust24THRUST_300001_SM_1000_NS12placeholders2_9E:
	.zero		1
	.type		_ZN40_INTERNAL_0141fe01_4_k_cu_dda960cb_787794cuda3std3__442_GLOBAL__N__0141fe01_4_k_cu_dda960cb_787796ignoreE,@object
	.size		_ZN40_INTERNAL_0141fe01_4_k_cu_dda960cb_787794cuda3std3__442_GLOBAL__N__0141fe01_4_k_cu_dda960cb_787796ignoreE,(_ZN40_INTERNAL_0141fe01_4_k_cu_dda960cb_787794cuda3std6ranges3__45__cpo4dataE - _ZN40_INTERNAL_0141fe01_4_k_cu_dda960cb_787794cuda3std3__442_GLOBAL__N__0141fe01_4_k_cu_dda960cb_787796ignoreE)
_ZN40_INTERNAL_0141fe01_4_k_cu_dda960cb_787794cuda3std3__442_GLOBAL__N__0141fe01_4_k_cu_dda960cb_787796ignoreE:
	.zero		1
	.type		_ZN40_INTERNAL_0141fe01_4_k_cu_dda960cb_787794cuda3std6ranges3__45__cpo4dataE,@object
	.size		_ZN40_INTERNAL_0141fe01_4_k_cu_dda960cb_787794cuda3std6ranges3__45__cpo4dataE,(_ZN40_INTERNAL_0141fe01_4_k_cu_dda960cb_787796thrust24THRUST_300001_SM_1000_NS12placeholders2_1E - _ZN40_INTERNAL_0141fe01_4_k_cu_dda960cb_787794cuda3std6ranges3__45__cpo4dataE)
_ZN40_INTERNAL_0141fe01_4_k_cu_dda960cb_787794cuda3std6ranges3__45__cpo4dataE:
	.zero		1
	.type		_ZN40_INTERNAL_0141fe01_4_k_cu_dda960cb_787796thrust24THRUST_300001_SM_1000_NS12placeholders2_1E,@object
	.size		_ZN40_INTERNAL_0141fe01_4_k_cu_dda960cb_787796thrust24THRUST_300001_SM_1000_NS12placeholders2_1E,(_ZN40_INTERNAL_0141fe01_4_k_cu_dda960cb_787794cuda3std3__45__cpo5beginE - _ZN40_INTERNAL_0141fe01_4_k_cu_dda960cb_787796thrust24THRUST_300001_SM_1000_NS12placeholders2_1E)
_ZN40_INTERNAL_0141fe01_4_k_cu_dda960cb_787796thrust24THRUST_300001_SM_1000_NS12placeholders2_1E:
	.zero		1
	.type		_ZN40_INTERNAL_0141fe01_4_k_cu_dda960cb_787794cuda3std3__45__cpo5beginE,@object
	.size		_ZN40_INTERNAL_0141fe01_4_k_cu_dda960cb_787794cuda3std3__45__cpo5beginE,(_ZN40_INTERNAL_0141fe01_4_k_cu_dda960cb_787794cuda3std6ranges3__45__cpo5beginE - _ZN40_INTERNAL_0141fe01_4_k_cu_dda960cb_787794cuda3std3__45__cpo5beginE)
_ZN40_INTERNAL_0141fe01_4_k_cu_dda960cb_787794cuda3std3__45__cpo5beginE:
	.zero		1
	.type		_ZN40_INTERNAL_0141fe01_4_k_cu_dda960cb_787794cuda3std6ranges3__45__cpo5beginE,@object
	.size		_ZN40_INTERNAL_0141fe01_4_k_cu_dda960cb_787794cuda3std6ranges3__45__cpo5beginE,(_ZN40_INTERNAL_0141fe01_4_k_cu_dda960cb_787796thrust24THRUST_300001_SM_1000_NS12placeholders2_5E - _ZN40_INTERNAL_0141fe01_4_k_cu_dda960cb_787794cuda3std6ranges3__45__cpo5beginE)
_ZN40_INTERNAL_0141fe01_4_k_cu_dda960cb_787794cuda3std6ranges3__45__cpo5beginE:
	.zero		1
	.type		_ZN40_INTERNAL_0141fe01_4_k_cu_dda960cb_787796thrust24THRUST_300001_SM_1000_NS12placeholders2_5E,@object
	.size		_ZN40_INTERNAL_0141fe01_4_k_cu_dda960cb_787796thrust24THRUST_300001_SM_1000_NS12placeholders2_5E,(_ZN40_INTERNAL_0141fe01_4_k_cu_dda960cb_787794cuda3std3__45__cpo6rbeginE - _ZN40_INTERNAL_0141fe01_4_k_cu_dda960cb_787796thrust24THRUST_300001_SM_1000_NS12placeholders2_5E)
_ZN40_INTERNAL_0141fe01_4_k_cu_dda960cb_787796thrust24THRUST_300001_SM_1000_NS12placeholders2_5E:
	.zero		1
	.type		_ZN40_INTERNAL_0141fe01_4_k_cu_dda960cb_787794cuda3std3__45__cpo6rbeginE,@object
	.size		_ZN40_INTERNAL_0141fe01_4_k_cu_dda960cb_787794cuda3std3__45__cpo6rbeginE,(_ZN40_INTERNAL_0141fe01_4_k_cu_dda960cb_787794cuda3std6ranges3__45__cpo7advanceE - _ZN40_INTERNAL_0141fe01_4_k_cu_dda960cb_787794cuda3std3__45__cpo6rbeginE)
_ZN40_INTERNAL_0141fe01_4_k_cu_dda960cb_787794cuda3std3__45__cpo6rbeginE:
	.zero		1
	.type		_ZN40_INTERNAL_0141fe01_4_k_cu_dda960cb_787794cuda3std6ranges3__45__cpo7advanceE,@object
	.size		_ZN40_INTERNAL_0141fe01_4_k_cu_dda960cb_787794cuda3std6ranges3__45__cpo7advanceE,(_ZN40_INTERNAL_0141fe01_4_k_cu_dda960cb_787794cuda3std3__47nulloptE - _ZN40_INTERNAL_0141fe01_4_k_cu_dda960cb_787794cuda3std6ranges3__45__cpo7advanceE)
_ZN40_INTERNAL_0141fe01_4_k_cu_dda960cb_787794cuda3std6ranges3__45__cpo7advanceE:
	.zero		1
	.type		_ZN40_INTERNAL_0141fe01_4_k_cu_dda960cb_787794cuda3std3__47nulloptE,@object
	.size		_ZN40_INTERNAL_0141fe01_4_k_cu_dda960cb_787794cuda3std3__47nulloptE,(_ZN40_INTERNAL_0141fe01_4_k_cu_dda960cb_787794cuda3std6ranges3__45__cpo8distanceE - _ZN40_INTERNAL_0141fe01_4_k_cu_dda960cb_787794cuda3std3__47nulloptE)
_ZN40_INTERNAL_0141fe01_4_k_cu_dda960cb_787794cuda3std3__47nulloptE:
	.zero		1
	.type		_ZN40_INTERNAL_0141fe01_4_k_cu_dda960cb_787794cuda3std6ranges3__45__cpo8distanceE,@object
	.size		_ZN40_INTERNAL_0141fe01_4_k_cu_dda960cb_787794cuda3std6ranges3__45__cpo8distanceE,(_ZN40_INTERNAL_0141fe01_4_k_cu_dda960cb_787796thrust24THRUST_300001_SM_1000_NS12placeholders3_10E - _ZN40_INTERNAL_0141fe01_4_k_cu_dda960cb_787794cuda3std6ranges3__45__cpo8distanceE)
_ZN40_INTERNAL_0141fe01_4_k_cu_dda960cb_787794cuda3std6ranges3__45__cpo8distanceE:
	.zero		1
	.type		_ZN40_INTERNAL_0141fe01_4_k_cu_dda960cb_787796thrust24THRUST_300001_SM_1000_NS12placeholders3_10E,@object
	.size		_ZN40_INTERNAL_0141fe01_4_k_cu_dda960cb_787796thrust24THRUST_300001_SM_1000_NS12placeholders3_10E,(_ZN40_INTERNAL_0141fe01_4_k_cu_dda960cb_787794cuda3std3__419piecewise_constructE - _ZN40_INTERNAL_0141fe01_4_k_cu_dda960cb_787796thrust24THRUST_300001_SM_1000_NS12placeholders3_10E)
_ZN40_INTERNAL_0141fe01_4_k_cu_dda960cb_787796thrust24THRUST_300001_SM_1000_NS12placeholders3_10E:
	.zero		1
	.type		_ZN40_INTERNAL_0141fe01_4_k_cu_dda960cb_787794cuda3std3__419piecewise_constructE,@object
	.size		_ZN40_INTERNAL_0141fe01_4_k_cu_dda960cb_787794cuda3std3__419piecewise_constructE,(_ZN40_INTERNAL_0141fe01_4_k_cu_dda960cb_787794cuda3std6ranges3__45__cpo5cdataE - _ZN40_INTERNAL_0141fe01_4_k_cu_dda960cb_787794cuda3std3__419piecewise_constructE)
_ZN40_INTERNAL_0141fe01_4_k_cu_dda960cb_787794cuda3std3__419piecewise_constructE:
	.zero		1
	.type		_ZN40_INTERNAL_0141fe01_4_k_cu_dda960cb_787794cuda3std6ranges3__45__cpo5cdataE,@object
	.size		_ZN40_INTERNAL_0141fe01_4_k_cu_dda960cb_787794cuda3std6ranges3__45__cpo5cdataE,(_ZN40_INTERNAL_0141fe01_4_k_cu_dda960cb_787796thrust24THRUST_300001_SM_1000_NS12placeholders2_2E - _ZN40_INTERNAL_0141fe01_4_k_cu_dda960cb_787794cuda3std6ranges3__45__cpo5cdataE)
_ZN40_INTERNAL_0141fe01_4_k_cu_dda960cb_787794cuda3std6ranges3__45__cpo5cdataE:
	.zero		1
	.type		_ZN40_INTERNAL_0141fe01_4_k_cu_dda960cb_787796thrust24THRUST_300001_SM_1000_NS12placeholders2_2E,@object
	.size		_ZN40_INTERNAL_0141fe01_4_k_cu_dda960cb_787796thrust24THRUST_300001_SM_1000_NS12placeholders2_2E,(_ZN40_INTERNAL_0141fe01_4_k_cu_dda960cb_787794cuda3std3__45__cpo3endE - _ZN40_INTERNAL_0141fe01_4_k_cu_dda960cb_787796thrust24THRUST_300001_SM_1000_NS12placeholders2_2E)
_ZN40_INTERNAL_0141fe01_4_k_cu_dda960cb_787796thrust24THRUST_300001_SM_1000_NS12placeholders2_2E:
	.zero		1
	.type		_ZN40_INTERNAL_0141fe01_4_k_cu_dda960cb_787794cuda3std3__45__cpo3endE,@object
	.size		_ZN40_INTERNAL_0141fe01_4_k_cu_dda960cb_787794cuda3std3__45__cpo3endE,(_ZN40_INTERNAL_0141fe01_4_k_cu_dda960cb_787794cuda3std6ranges3__45__cpo3endE - _ZN40_INTERNAL_0141fe01_4_k_cu_dda960cb_787794cuda3std3__45__cpo3endE)
_ZN40_INTERNAL_0141fe01_4_k_cu_dda960cb_787794cuda3std3__45__cpo3endE:
	.zero		1
	.type		_ZN40_INTERNAL_0141fe01_4_k_cu_dda960cb_787794cuda3std6ranges3__45__cpo3endE,@object
	.size		_ZN40_INTERNAL_0141fe01_4_k_cu_dda960cb_787794cuda3std6ranges3__45__cpo3endE,(_ZN40_INTERNAL_0141fe01_4_k_cu_dda960cb_787796thrust24THRUST_300001_SM_1000_NS12placeholders2_6E - _ZN40_INTERNAL_0141fe01_4_k_cu_dda960cb_787794cuda3std6ranges3__45__cpo3endE)
_ZN40_INTERNAL_0141fe01_4_k_cu_dda960cb_787794cuda3std6ranges3__45__cpo3endE:
	.zero		1
	.type		_ZN40_INTERNAL_0141fe01_4_k_cu_dda960cb_787796thrust24THRUST_300001_SM_1000_NS12placeholders2_6E,@object
	.size		_ZN40_INTERNAL_0141fe01_4_k_cu_dda960cb_787796thrust24THRUST_300001_SM_1000_NS12placeholders2_6E,(_ZN40_INTERNAL_0141fe01_4_k_cu_dda960cb_787794cuda3std3__45__cpo4rendE - _ZN40_INTERNAL_0141fe01_4_k_cu_dda960cb_787796thrust24THRUST_300001_SM_1000_NS12placeholders2_6E)
_ZN40_INTERNAL_0141fe01_4_k_cu_dda960cb_787796thrust24THRUST_300001_SM_1000_NS12placeholders2_6E:
	.zero		1
	.type		_ZN40_INTERNAL_0141fe01_4_k_cu_dda960cb_787794cuda3std3__45__cpo4rendE,@object
	.size		_ZN40_INTERNAL_0141fe01_4_k_cu_dda960cb_787794cuda3std3__45__cpo4rendE,(_ZN40_INTERNAL_0141fe01_4_k_cu_dda960cb_787794cuda3std6ranges3__45__cpo9iter_swapE - _ZN40_INTERNAL_0141fe01_4_k_cu_dda960cb_787794cuda3std3__45__cpo4rendE)
_ZN40_INTERNAL_0141fe01_4_k_cu_dda960cb_787794cuda3std3__45__cpo4rendE:
	.zero		1
	.type		_ZN40_INTERNAL_0141fe01_4_k_cu_dda960cb_787794cuda3std6ranges3__45__cpo9iter_swapE,@object
	.size		_ZN40_INTERNAL_0141fe01_4_k_cu_dda960cb_787794cuda3std6ranges3__45__cpo9iter_swapE,(_ZN40_INTERNAL_0141fe01_4_k_cu_dda960cb_787794cuda3std3__48unexpectE - _ZN40_INTERNAL_0141fe01_4_k_cu_dda960cb_787794cuda3std6ranges3__45__cpo9iter_swapE)
_ZN40_INTERNAL_0141fe01_4_k_cu_dda960cb_787794cuda3std6ranges3__45__cpo9iter_swapE:
	.zero		1
	.type		_ZN40_INTERNAL_0141fe01_4_k_cu_dda960cb_787794cuda3std3__48unexpectE,@object
	.size		_ZN40_INTERNAL_0141fe01_4_k_cu_dda960cb_787794cuda3std3__48unexpectE,(_ZN40_INTERNAL_0141fe01_4_k_cu_dda960cb_787796thrust24THRUST_300001_SM_1000_NS8cuda_cub3parE - _ZN40_INTERNAL_0141fe01_4_k_cu_dda960cb_787794cuda3std3__48unexpectE)
_ZN40_INTERNAL_0141fe01_4_k_cu_dda960cb_787794cuda3std3__48unexpectE:
	.zero		1
	.type		_ZN40_INTERNAL_0141fe01_4_k_cu_dda960cb_787796thrust24THRUST_300001_SM_1000_NS8cuda_cub3parE,@object
	.size		_ZN40_INTERNAL_0141fe01_4_k_cu_dda960cb_787796thrust24THRUST_300001_SM_1000_NS8cuda_cub3parE,(_ZN40_INTERNAL_0141fe01_4_k_cu_dda960cb_787796thrust24THRUST_300001_SM_1000_NS12placeholders2_4E - _ZN40_INTERNAL_0141fe01_4_k_cu_dda960cb_787796thrust24THRUST_300001_SM_1000_NS8cuda_cub3parE)
_ZN40_INTERNAL_0141fe01_4_k_cu_dda960cb_787796thrust24THRUST_300001_SM_1000_NS8cuda_cub3parE:
	.zero		1
	.type		_ZN40_INTERNAL_0141fe01_4_k_cu_dda960cb_787796thrust24THRUST_300001_SM_1000_NS12placeholders2_4E,@object
	.size		_ZN40_INTERNAL_0141fe01_4_k_cu_dda960cb_787796thrust24THRUST_300001_SM_1000_NS12placeholders2_4E,(_ZN40_INTERNAL_0141fe01_4_k_cu_dda960cb_787794cuda3std3__45__cpo4cendE - _ZN40_INTERNAL_0141fe01_4_k_cu_dda960cb_787796thrust24THRUST_300001_SM_1000_NS12placeholders2_4E)
_ZN40_INTERNAL_0141fe01_4_k_cu_dda960cb_787796thrust24THRUST_300001_SM_1000_NS12placeholders2_4E:
	.zero		1
	.type		_ZN40_INTERNAL_0141fe01_4_k_cu_dda960cb_787794cuda3std3__45__cpo4cendE,@object
	.size		_ZN40_INTERNAL_0141fe01_4_k_cu_dda960cb_787794cuda3std3__45__cpo4cendE,(_ZN40_INTERNAL_0141fe01_4_k_cu_dda960cb_787794cuda3std6ranges3__45__cpo4cendE - _ZN40_INTERNAL_0141fe01_4_k_cu_dda960cb_787794cuda3std3__45__cpo4cendE)
_ZN40_INTERNAL_0141fe01_4_k_cu_dda960cb_787794cuda3std3__45__cpo4cendE:
	.zero		1
	.type		_ZN40_INTERNAL_0141fe01_4_k_cu_dda960cb_787794cuda3std6ranges3__45__cpo4cendE,@object
	.size		_ZN40_INTERNAL_0141fe01_4_k_cu_dda960cb_787794cuda3std6ranges3__45__cpo4cendE,(_ZN40_INTERNAL_0141fe01_4_k_cu_dda960cb_787794cuda3std3__420unreachable_sentinelE - _ZN40_INTERNAL_0141fe01_4_k_cu_dda960cb_787794cuda3std6ranges3__45__cpo4cendE)
_ZN40_INTERNAL_0141fe01_4_k_cu_dda960cb_787794cuda3std6ranges3__45__cpo4cendE:
	.zero		1
	.type		_ZN40_INTERNAL_0141fe01_4_k_cu_dda960cb_787794cuda3std3__420unreachable_sentinelE,@object
	.size		_ZN40_INTERNAL_0141fe01_4_k_cu_dda960cb_787794cuda3std3__420unreachable_sentinelE,(_ZN40_INTERNAL_0141fe01_4_k_cu_dda960cb_787794cuda3std6ranges3__45__cpo5ssizeE - _ZN40_INTERNAL_0141fe01_4_k_cu_dda960cb_787794cuda3std3__420unreachable_sentinelE)
_ZN40_INTERNAL_0141fe01_4_k_cu_dda960cb_787794cuda3std3__420unreachable_sentinelE:
	.zero		1
	.type		_ZN40_INTERNAL_0141fe01_4_k_cu_dda960cb_787794cuda3std6ranges3__45__cpo5ssizeE,@object
	.size		_ZN40_INTERNAL_0141fe01_4_k_cu_dda960cb_787794cuda3std6ranges3__45__cpo5ssizeE,(_ZN40_INTERNAL_0141fe01_4_k_cu_dda960cb_787796thrust24THRUST_300001_SM_1000_NS12placeholders2_8E - _ZN40_INTERNAL_0141fe01_4_k_cu_dda960cb_787794cuda3std6ranges3__45__cpo5ssizeE)
_ZN40_INTERNAL_0141fe01_4_k_cu_dda960cb_787794cuda3std6ranges3__45__cpo5ssizeE:
	.zero		1
	.type		_ZN40_INTERNAL_0141fe01_4_k_cu_dda960cb_787796thrust24THRUST_300001_SM_1000_NS12placeholders2_8E,@object
	.size		_ZN40_INTERNAL_0141fe01_4_k_cu_dda960cb_787796thrust24THRUST_300001_SM_1000_NS12placeholders2_8E,(_ZN40_INTERNAL_0141fe01_4_k_cu_dda960cb_787794cuda3std3__45__cpo5crendE - _ZN40_INTERNAL_0141fe01_4_k_cu_dda960cb_787796thrust24THRUST_300001_SM_1000_NS12placeholders2_8E)
_ZN40_INTERNAL_0141fe01_4_k_cu_dda960cb_787796thrust24THRUST_300001_SM_1000_NS12placeholders2_8E:
	.zero		1
	.type		_ZN40_INTERNAL_0141fe01_4_k_cu_dda960cb_787794cuda3std3__45__cpo5crendE,@object
	.size		_ZN40_INTERNAL_0141fe01_4_k_cu_dda960cb_787794cuda3std3__45__cpo5crendE,(_ZN40_INTERNAL_0141fe01_4_k_cu_dda960cb_787794cuda3std6ranges3__45__cpo4prevE - _ZN40_INTERNAL_0141fe01_4_k_cu_dda960cb_787794cuda3std3__45__cpo5crendE)
_ZN40_INTERNAL_0141fe01_4_k_cu_dda960cb_787794cuda3std3__45__cpo5crendE:
	.zero		1
	.type		_ZN40_INTERNAL_0141fe01_4_k_cu_dda960cb_787794cuda3std6ranges3__45__cpo4prevE,@object
	.size		_ZN40_INTERNAL_0141fe01_4_k_cu_dda960cb_787794cuda3std6ranges3__45__cpo4prevE,(_ZN40_INTERNAL_0141fe01_4_k_cu_dda960cb_787794cuda3std6ranges3__45__cpo9iter_moveE - _ZN40_INTERNAL_0141fe01_4_k_cu_dda960cb_787794cuda3std6ranges3__45__cpo4prevE)
_ZN40_INTERNAL_0141fe01_4_k_cu_dda960cb_787794cuda3std6ranges3__45__cpo4prevE:
	.zero		1
	.type		_ZN40_INTERNAL_0141fe01_4_k_cu_dda960cb_787794cuda3std6ranges3__45__cpo9iter_moveE,@object
	.size		_ZN40_INTERNAL_0141fe01_4_k_cu_dda960cb_787794cuda3std6ranges3__45__cpo9iter_moveE,(_ZN40_INTERNAL_0141fe01_4_k_cu_dda960cb_787796thrust24THRUST_300001_SM_1000_NS6system6detail10sequential3seqE - _ZN40_INTERNAL_0141fe01_4_k_cu_dda960cb_787794cuda3std6ranges3__45__cpo9iter_moveE)
_ZN40_INTERNAL_0141fe01_4_k_cu_dda960cb_787794cuda3std6ranges3__45__cpo9iter_moveE:
	.zero		1
	.type		_ZN40_INTERNAL_0141fe01_4_k_cu_dda960cb_787796thrust24THRUST_300001_SM_1000_NS6system6detail10sequential3seqE,@object
	.size		_ZN40_INTERNAL_0141fe01_4_k_cu_dda960cb_787796thrust24THRUST_300001_SM_1000_NS6system6detail10sequential3seqE,(.L_31 - _ZN40_INTERNAL_0141fe01_4_k_cu_dda960cb_787796thrust24THRUST_300001_SM_1000_NS6system6detail10sequential3seqE)
_ZN40_INTERNAL_0141fe01_4_k_cu_dda960cb_787796thrust24THRUST_300001_SM_1000_NS6system6detail10sequential3seqE:
	.zero		1
.L_31:


//--------------------- .nv.constant0._ZN3cub18CUB_300001_SM_10006detail11EmptyKernelIvEEvv --------------------------
	.section	.nv.constant0._ZN3cub18CUB_300001_SM_10006detail11EmptyKernelIvEEvv,"a",@progbits
	.sectionflags	@""
	.align	4
.nv.constant0._ZN3cub18CUB_300001_SM_10006detail11EmptyKernelIvEEvv:
	.zero		896


//--------------------- SYMBOLS --------------------------

	.type		.nv.reservedSmem.offset0,@object
	.size		.nv.reservedSmem.offset0,0x4
